//
// Generated by NVIDIA NVVM Compiler
//
// Compiler Build ID: CL-36424714
// Cuda compilation tools, release 13.0, V13.0.88
// Based on NVVM 20.0.0
//

.version 9.0
.target sm_100
.address_size 64

	// .globl	_ZN3cub18CUB_300001_SM_10006detail11EmptyKernelIvEEvv
.global .align 1 .b8 _ZN40_INTERNAL_d8190157_4_k_cu_caa625d9_464864cuda3std3__45__cpo5beginE[1];
.global .align 1 .b8 _ZN40_INTERNAL_d8190157_4_k_cu_caa625d9_464864cuda3std3__45__cpo3endE[1];
.global .align 1 .b8 _ZN40_INTERNAL_d8190157_4_k_cu_caa625d9_464864cuda3std3__45__cpo6cbeginE[1];
.global .align 1 .b8 _ZN40_INTERNAL_d8190157_4_k_cu_caa625d9_464864cuda3std3__45__cpo4cendE[1];
.global .align 1 .b8 _ZN40_INTERNAL_d8190157_4_k_cu_caa625d9_464864cuda3std3__45__cpo6rbeginE[1];
.global .align 1 .b8 _ZN40_INTERNAL_d8190157_4_k_cu_caa625d9_464864cuda3std3__45__cpo4rendE[1];
.global .align 1 .b8 _ZN40_INTERNAL_d8190157_4_k_cu_caa625d9_464864cuda3std3__45__cpo7crbeginE[1];
.global .align 1 .b8 _ZN40_INTERNAL_d8190157_4_k_cu_caa625d9_464864cuda3std3__45__cpo5crendE[1];
.global .align 1 .b8 _ZN40_INTERNAL_d8190157_4_k_cu_caa625d9_464864cuda3std3__442_GLOBAL__N__d8190157_4_k_cu_caa625d9_464866ignoreE[1];
.global .align 1 .b8 _ZN40_INTERNAL_d8190157_4_k_cu_caa625d9_464864cuda3std3__419piecewise_constructE[1];
.global .align 1 .b8 _ZN40_INTERNAL_d8190157_4_k_cu_caa625d9_464864cuda3std3__48in_placeE[1];
.global .align 1 .b8 _ZN40_INTERNAL_d8190157_4_k_cu_caa625d9_464864cuda3std3__420unreachable_sentinelE[1];
.global .align 1 .b8 _ZN40_INTERNAL_d8190157_4_k_cu_caa625d9_464864cuda3std3__47nulloptE[1];
.global .align 1 .b8 _ZN40_INTERNAL_d8190157_4_k_cu_caa625d9_464864cuda3std3__48unexpectE[1];
.global .align 1 .b8 _ZN40_INTERNAL_d8190157_4_k_cu_caa625d9_464864cuda3std6ranges3__45__cpo4swapE[1];
.global .align 1 .b8 _ZN40_INTERNAL_d8190157_4_k_cu_caa625d9_464864cuda3std6ranges3__45__cpo9iter_moveE[1];
.global .align 1 .b8 _ZN40_INTERNAL_d8190157_4_k_cu_caa625d9_464864cuda3std6ranges3__45__cpo5beginE[1];
.global .align 1 .b8 _ZN40_INTERNAL_d8190157_4_k_cu_caa625d9_464864cuda3std6ranges3__45__cpo3endE[1];
.global .align 1 .b8 _ZN40_INTERNAL_d8190157_4_k_cu_caa625d9_464864cuda3std6ranges3__45__cpo6cbeginE[1];
.global .align 1 .b8 _ZN40_INTERNAL_d8190157_4_k_cu_caa625d9_464864cuda3std6ranges3__45__cpo4cendE[1];
.global .align 1 .b8 _ZN40_INTERNAL_d8190157_4_k_cu_caa625d9_464864cuda3std6ranges3__45__cpo7advanceE[1];
.global .align 1 .b8 _ZN40_INTERNAL_d8190157_4_k_cu_caa625d9_464864cuda3std6ranges3__45__cpo9iter_swapE[1];
.global .align 1 .b8 _ZN40_INTERNAL_d8190157_4_k_cu_caa625d9_464864cuda3std6ranges3__45__cpo4nextE[1];
.global .align 1 .b8 _ZN40_INTERNAL_d8190157_4_k_cu_caa625d9_464864cuda3std6ranges3__45__cpo4prevE[1];
.global .align 1 .b8 _ZN40_INTERNAL_d8190157_4_k_cu_caa625d9_464864cuda3std6ranges3__45__cpo4dataE[1];
.global .align 1 .b8 _ZN40_INTERNAL_d8190157_4_k_cu_caa625d9_464864cuda3std6ranges3__45__cpo5cdataE[1];
.global .align 1 .b8 _ZN40_INTERNAL_d8190157_4_k_cu_caa625d9_464864cuda3std6ranges3__45__cpo4sizeE[1];
.global .align 1 .b8 _ZN40_INTERNAL_d8190157_4_k_cu_caa625d9_464864cuda3std6ranges3__45__cpo5ssizeE[1];
.global .align 1 .b8 _ZN40_INTERNAL_d8190157_4_k_cu_caa625d9_464864cuda3std6ranges3__45__cpo8distanceE[1];
.global .align 1 .b8 _ZN40_INTERNAL_d8190157_4_k_cu_caa625d9_464866thrust24THRUST_300001_SM_1000_NS6system6detail10sequential3seqE[1];
.global .align 1 .b8 _ZN40_INTERNAL_d8190157_4_k_cu_caa625d9_464866thrust24THRUST_300001_SM_1000_NS12placeholders2_1E[1];
.global .align 1 .b8 _ZN40_INTERNAL_d8190157_4_k_cu_caa625d9_464866thrust24THRUST_300001_SM_1000_NS12placeholders2_2E[1];
.global .align 1 .b8 _ZN40_INTERNAL_d8190157_4_k_cu_caa625d9_464866thrust24THRUST_300001_SM_1000_NS12placeholders2_3E[1];
.global .align 1 .b8 _ZN40_INTERNAL_d8190157_4_k_cu_caa625d9_464866thrust24THRUST_300001_SM_1000_NS12placeholders2_4E[1];
.global .align 1 .b8 _ZN40_INTERNAL_d8190157_4_k_cu_caa625d9_464866thrust24THRUST_300001_SM_1000_NS12placeholders2_5E[1];
.global .align 1 .b8 _ZN40_INTERNAL_d8190157_4_k_cu_caa625d9_464866thrust24THRUST_300001_SM_1000_NS12placeholders2_6E[1];
.global .align 1 .b8 _ZN40_INTERNAL_d8190157_4_k_cu_caa625d9_464866thrust24THRUST_300001_SM_1000_NS12placeholders2_7E[1];
.global .align 1 .b8 _ZN40_INTERNAL_d8190157_4_k_cu_caa625d9_464866thrust24THRUST_300001_SM_1000_NS12placeholders2_8E[1];
.global .align 1 .b8 _ZN40_INTERNAL_d8190157_4_k_cu_caa625d9_464866thrust24THRUST_300001_SM_1000_NS12placeholders2_9E[1];
.global .align 1 .b8 _ZN40_INTERNAL_d8190157_4_k_cu_caa625d9_464866thrust24THRUST_300001_SM_1000_NS12placeholders3_10E[1];

.visible .entry _ZN3cub18CUB_300001_SM_10006detail11EmptyKernelIvEEvv()
{


	ret;

}


// ===== COMPILED SASS (sm_100) =====

	.target	sm_100

	.elftype	@"ET_EXEC"


//--------------------- .note.nv.tkinfo           --------------------------
	.section	.note.nv.tkinfo,"",@"SHT_NOTE"
	.sectionflags	@"SHF_NOTE_NV_TKINFO"
	.tkinfo
        /*0018*/ 	.word	0x00000002
        /*0030*/ 	.string	""
        /*0030*/ 	.string	"ptxas"
        /*0030*/ 	.string	"Cuda compilation tools, release 13.0, V13.0.88"
        /*0030*/ 	.string	"Build cuda_13.0.r13.0/compiler.36424714_0"
        /*0030*/ 	.string	"-arch sm_100 -m 64 "



//--------------------- .note.nv.cuinfo           --------------------------
	.section	.note.nv.cuinfo,"",@"SHT_NOTE"
	.sectionflags	@"SHF_NOTE_NV_CUINFO"
        /*0018*/ 	.short	0x0002
        /*001a*/ 	.short	0x0064
        /*001c*/ 	.short	0x0082
	.zero		2


//--------------------- .nv.info                  --------------------------
	.section	.nv.info,"",@"SHT_CUDA_INFO"
	.align	4


	//----- nvinfo : EIATTR_REGCOUNT
	.align		4
        /*0000*/ 	.byte	0x04, 0x2f
        /*0002*/ 	.short	(.L_41 - .L_40)
	.align		4
.L_40:
        /*0004*/ 	.word	index@(_ZN3cub18CUB_300001_SM_10006detail11EmptyKernelIvEEvv)
        /*0008*/ 	.word	0x00000004


	//----- nvinfo : EIATTR_FRAME_SIZE
	.align		4
.L_41:
        /*000c*/ 	.byte	0x04, 0x11
        /*000e*/ 	.short	(.L_43 - .L_42)
	.align		4
.L_42:
        /*0010*/ 	.word	index@(_ZN3cub18CUB_300001_SM_10006detail11EmptyKernelIvEEvv)
        /*0014*/ 	.word	0x00000000


	//----- nvinfo : EIATTR_MIN_STACK_SIZE
	.align		4
.L_43:
        /*0018*/ 	.byte	0x04, 0x12
        /*001a*/ 	.short	(.L_45 - .L_44)
	.align		4
.L_44:
        /*001c*/ 	.word	index@(_ZN3cub18CUB_300001_SM_10006detail11EmptyKernelIvEEvv)
        /*0020*/ 	.word	0x00000000
.L_45:


//--------------------- .nv.compat                --------------------------
	.section	.nv.compat,"",@"SHT_CUDA_COMPAT_INFO"
	.align	4
        /*0000*/ 	.byte	0x02, 0x09, 0x00, 0x00, 0x02, 0x02, 0x01, 0x00, 0x02, 0x05, 0x05, 0x00, 0x03, 0x07, 0x01, 0x01
        /*0010*/ 	.byte	0x02, 0x03, 0x00, 0x00, 0x02, 0x06, 0x01, 0x00, 0x04, 0x0b, 0x08, 0x00, 0x09, 0x00, 0x00, 0x00
        /*0020*/ 	.byte	0x00, 0x00, 0x00, 0x00


//--------------------- .nv.info._ZN3cub18CUB_300001_SM_10006detail11EmptyKernelIvEEvv --------------------------
	.section	.nv.info._ZN3cub18CUB_300001_SM_10006detail11EmptyKernelIvEEvv,"",@"SHT_CUDA_INFO"
	.sectionflags	@""
	.align	4


	//----- nvinfo : EIATTR_CUDA_API_VERSION
	.align		4
        /*0000*/ 	.byte	0x04, 0x37
        /*0002*/ 	.short	(.L_47 - .L_46)
.L_46:
        /*0004*/ 	.word	0x00000082


	//----- nvinfo : EIATTR_SPARSE_MMA_MASK
	.align		4
.L_47:
        /*0008*/ 	.byte	0x03, 0x50
        /*000a*/ 	.short	0x0000


	//----- nvinfo : EIATTR_MAXREG_COUNT
	.align		4
        /*000c*/ 	.byte	0x03, 0x1b
        /*000e*/ 	.short	0x00ff


	//----- nvinfo : EIATTR_MERCURY_ISA_VERSION
	.align		4
        /*0010*/ 	.byte	0x03, 0x5f
        /*0012*/ 	.short	0x0101


	//----- nvinfo : EIATTR_VRC_CTA_INIT_COUNT
	.align		4
        /*0014*/ 	.byte	0x02, 0x4a
	.zero		1
	.zero		1


	//----- nvinfo : EIATTR_EXIT_INSTR_OFFSETS
	.align		4
        /*0018*/ 	.byte	0x04, 0x1c
        /*001a*/ 	.short	(.L_49 - .L_48)


	//   ....[0]....
.L_48:
        /*001c*/ 	.word	0x00000010


	//----- nvinfo : EIATTR_SW_WAR
	.align		4
.L_49:
        /*0020*/ 	.byte	0x04, 0x36
        /*0022*/ 	.short	(.L_51 - .L_50)
.L_50:
        /*0024*/ 	.word	0x00000008
.L_51:


//--------------------- .nv.callgraph             --------------------------
	.section	.nv.callgraph,"",@"SHT_CUDA_CALLGRAPH"
	.align	4
	.sectionentsize	8
	.align		4
        /*0000*/ 	.word	0x00000000
	.align		4
        /*0004*/ 	.word	0xffffffff
	.align		4
        /*0008*/ 	.word	0x00000000
	.align		4
        /*000c*/ 	.word	0xfffffffe
	.align		4
        /*0010*/ 	.word	0x00000000
	.align		4
        /*0014*/ 	.word	0xfffffffd
	.align		4
        /*0018*/ 	.word	0x00000000
	.align		4
        /*001c*/ 	.word	0xfffffffc


//--------------------- .nv.constant4             --------------------------
	.section	.nv.constant4,"a",@progbits
	.align	8
	.align		8
.nv.constant4:
        /*0000*/ 	.dword	_ZN40_INTERNAL_d8190157_4_k_cu_caa625d9_467994cuda3std3__45__cpo5beginE
	.align		8
        /*0008*/ 	.dword	_ZN40_INTERNAL_d8190157_4_k_cu_caa625d9_467994cuda3std3__45__cpo3endE
	.align		8
        /*0010*/ 	.dword	_ZN40_INTERNAL_d8190157_4_k_cu_caa625d9_467994cuda3std3__45__cpo6cbeginE
	.align		8
        /*0018*/ 	.dword	_ZN40_INTERNAL_d8190157_4_k_cu_caa625d9_467994cuda3std3__45__cpo4cendE
	.align		8
        /*0020*/ 	.dword	_ZN40_INTERNAL_d8190157_4_k_cu_caa625d9_467994cuda3std3__45__cpo6rbeginE
	.align		8
        /*0028*/ 	.dword	_ZN40_INTERNAL_d8190157_4_k_cu_caa625d9_467994cuda3std3__45__cpo4rendE
	.align		8
        /*0030*/ 	.dword	_ZN40_INTERNAL_d8190157_4_k_cu_caa625d9_467994cuda3std3__45__cpo7crbeginE
	.align		8
        /*0038*/ 	.dword	_ZN40_INTERNAL_d8190157_4_k_cu_caa625d9_467994cuda3std3__45__cpo5crendE
	.align		8
        /*0040*/ 	.dword	_ZN40_INTERNAL_d8190157_4_k_cu_caa625d9_467994cuda3std3__442_GLOBAL__N__d8190157_4_k_cu_caa625d9_467996ignoreE
	.align		8
        /*0048*/ 	.dword	_ZN40_INTERNAL_d8190157_4_k_cu_caa625d9_467994cuda3std3__419piecewise_constructE
	.align		8
        /*0050*/ 	.dword	_ZN40_INTERNAL_d8190157_4_k_cu_caa625d9_467994cuda3std3__48in_placeE
	.align		8
        /*0058*/ 	.dword	_ZN40_INTERNAL_d8190157_4_k_cu_caa625d9_467994cuda3std3__420unreachable_sentinelE
	.align		8
        /*0060*/ 	.dword	_ZN40_INTERNAL_d8190157_4_k_cu_caa625d9_467994cuda3std3__47nulloptE
	.align		8
        /*0068*/ 	.dword	_ZN40_INTERNAL_d8190157_4_k_cu_caa625d9_467994cuda3std3__48unexpectE
	.align		8
        /*0070*/ 	.dword	_ZN40_INTERNAL_d8190157_4_k_cu_caa625d9_467994cuda3std6ranges3__45__cpo4swapE
	.align		8
        /*0078*/ 	.dword	_ZN40_INTERNAL_d8190157_4_k_cu_caa625d9_467994cuda3std6ranges3__45__cpo9iter_moveE
	.align		8
        /*0080*/ 	.dword	_ZN40_INTERNAL_d8190157_4_k_cu_caa625d9_467994cuda3std6ranges3__45__cpo5beginE
	.align		8
        /*0088*/ 	.dword	_ZN40_INTERNAL_d8190157_4_k_cu_caa625d9_467994cuda3std6ranges3__45__cpo3endE
	.align		8
        /*0090*/ 	.dword	_ZN40_INTERNAL_d8190157_4_k_cu_caa625d9_467994cuda3std6ranges3__45__cpo6cbeginE
	.align		8
        /*0098*/ 	.dword	_ZN40_INTERNAL_d8190157_4_k_cu_caa625d9_467994cuda3std6ranges3__45__cpo4cendE
	.align		8
        /*00a0*/ 	.dword	_ZN40_INTERNAL_d8190157_4_k_cu_caa625d9_467994cuda3std6ranges3__45__cpo7advanceE
	.align		8
        /*00a8*/ 	.dword	_ZN40_INTERNAL_d8190157_4_k_cu_caa625d9_467994cuda3std6ranges3__45__cpo9iter_swapE
	.align		8
        /*00b0*/ 	.dword	_ZN40_INTERNAL_d8190157_4_k_cu_caa625d9_467994cuda3std6ranges3__45__cpo4nextE
	.align		8
        /*00b8*/ 	.dword	_ZN40_INTERNAL_d8190157_4_k_cu_caa625d9_467994cuda3std6ranges3__45__cpo4prevE
	.align		8
        /*00c0*/ 	.dword	_ZN40_INTERNAL_d8190157_4_k_cu_caa625d9_467994cuda3std6ranges3__45__cpo4dataE
	.align		8
        /*00c8*/ 	.dword	_ZN40_INTERNAL_d8190157_4_k_cu_caa625d9_467994cuda3std6ranges3__45__cpo5cdataE
	.align		8
        /*00d0*/ 	.dword	_ZN40_INTERNAL_d8190157_4_k_cu_caa625d9_467994cuda3std6ranges3__45__cpo4sizeE
	.align		8
        /*00d8*/ 	.dword	_ZN40_INTERNAL_d8190157_4_k_cu_caa625d9_467994cuda3std6ranges3__45__cpo5ssizeE
	.align		8
        /*00e0*/ 	.dword	_ZN40_INTERNAL_d8190157_4_k_cu_caa625d9_467994cuda3std6ranges3__45__cpo8distanceE
	.align		8
        /*00e8*/ 	.dword	_ZN40_INTERNAL_d8190157_4_k_cu_caa625d9_467996thrust24THRUST_300001_SM_1000_NS6system6detail10sequential3seqE
	.align		8
        /*00f0*/ 	.dword	_ZN40_INTERNAL_d8190157_4_k_cu_caa625d9_467996thrust24THRUST_300001_SM_1000_NS12placeholders2_1E
	.align		8
        /*00f8*/ 	.dword	_ZN40_INTERNAL_d8190157_4_k_cu_caa625d9_467996thrust24THRUST_300001_SM_1000_NS12placeholders2_2E
	.align		8
        /*0100*/ 	.dword	_ZN40_INTERNAL_d8190157_4_k_cu_caa625d9_467996thrust24THRUST_300001_SM_1000_NS12placeholders2_3E
	.align		8
        /*0108*/ 	.dword	_ZN40_INTERNAL_d8190157_4_k_cu_caa625d9_467996thrust24THRUST_300001_SM_1000_NS12placeholders2_4E
	.align		8
        /*0110*/ 	.dword	_ZN40_INTERNAL_d8190157_4_k_cu_caa625d9_467996thrust24THRUST_300001_SM_1000_NS12placeholders2_5E
	.align		8
        /*0118*/ 	.dword	_ZN40_INTERNAL_d8190157_4_k_cu_caa625d9_467996thrust24THRUST_300001_SM_1000_NS12placeholders2_6E
	.align		8
        /*0120*/ 	.dword	_ZN40_INTERNAL_d8190157_4_k_cu_caa625d9_467996thrust24THRUST_300001_SM_1000_NS12placeholders2_7E
	.align		8
        /*0128*/ 	.dword	_ZN40_INTERNAL_d8190157_4_k_cu_caa625d9_467996thrust24THRUST_300001_SM_1000_NS12placeholders2_8E
	.align		8
        /*0130*/ 	.dword	_ZN40_INTERNAL_d8190157_4_k_cu_caa625d9_467996thrust24THRUST_300001_SM_1000_NS12placeholders2_9E
	.align		8
        /*0138*/ 	.dword	_ZN40_INTERNAL_d8190157_4_k_cu_caa625d9_467996thrust24THRUST_300001_SM_1000_NS12placeholders3_10E


//--------------------- .text._ZN3cub18CUB_300001_SM_10006detail11EmptyKernelIvEEvv --------------------------
	.section	.text._ZN3cub18CUB_300001_SM_10006detail11EmptyKernelIvEEvv,"ax",@progbits
	.align	128
        .global         _ZN3cub18CUB_300001_SM_10006detail11EmptyKernelIvEEvv
        .type           _ZN3cub18CUB_300001_SM_10006detail11EmptyKernelIvEEvv,@function
        .size           _ZN3cub18CUB_300001_SM_10006detail11EmptyKernelIvEEvv,(.L_x_1 - _ZN3cub18CUB_300001_SM_10006detail11EmptyKernelIvEEvv)
        .other          _ZN3cub18CUB_300001_SM_10006detail11EmptyKernelIvEEvv,@"STO_CUDA_ENTRY STV_DEFAULT"
_ZN3cub18CUB_300001_SM_10006detail11EmptyKernelIvEEvv:
.text._ZN3cub18CUB_300001_SM_10006detail11EmptyKernelIvEEvv:
[----:B------:R-:W-:Y:S01]  /*0000*/  LDC R1, c[0x0][0x37c] ;  /* 0x0000df00ff017b82 */ /* 0x000fe20000000800 */
[----:B------:R-:W-:Y:S05]  /*0010*/  EXIT ;  /* 0x000000000000794d */ /* 0x000fea0003800000 */
.L_x_0:
[----:B------:R-:W-:-:S00]  /*0020*/  BRA `(.L_x_0) ;  /* 0xfffffffc00fc7947 */ /* 0x000fc0000383ffff */
[----:B------:R-:W-:-:S00]  /*0030*/  NOP ;  /* 0x0000000000007918 */ /* 0x000fc00000000000 */
        /* <DEDUP_REMOVED lines=12> */
.L_x_1:


//--------------------- .nv.shared.reserved.0     --------------------------
	.section	.nv.shared.reserved.0,"aw",@nobits
	.weak		__nv_reservedSMEM_offset_0_alias
	.size		__nv_reservedSMEM_offset_0_alias, 0, 64
	.other		__nv_reservedSMEM_offset_0_alias,@"STO_CUDA_RESERVED_SHARED STV_DEFAULT"
__nv_reservedSMEM_offset_0_alias:
	.zero		0
	.zero		64


//--------------------- .nv.global                --------------------------
	.section	.nv.global,"aw",@nobits
.nv.global:
	.type		_ZN40_INTERNAL_d8190157_4_k_cu_caa625d9_467996thrust24THRUST_300001_SM_1000_NS12placeholders2_5E,@object
	.size		_ZN40_INTERNAL_d8190157_4_k_cu_caa625d9_467996thrust24THRUST_300001_SM_1000_NS12placeholders2_5E,(_ZN40_INTERNAL_d8190157_4_k_cu_caa625d9_467994cuda3std3__45__cpo6cbeginE - _ZN40_INTERNAL_d8190157_4_k_cu_caa625d9_467996thrust24THRUST_300001_SM_1000_NS12placeholders2_5E)
_ZN40_INTERNAL_d8190157_4_k_cu_caa625d9_467996thrust24THRUST_300001_SM_1000_NS12placeholders2_5E:
	.zero		1
	.type		_ZN40_INTERNAL_d8190157_4_k_cu_caa625d9_467994cuda3std3__45__cpo6cbeginE,@object
	.size		_ZN40_INTERNAL_d8190157_4_k_cu_caa625d9_467994cuda3std3__45__cpo6cbeginE,(_ZN40_INTERNAL_d8190157_4_k_cu_caa625d9_467994cuda3std6ranges3__45__cpo6cbeginE - _ZN40_INTERNAL_d8190157_4_k_cu_caa625d9_467994cuda3std3__45__cpo6cbeginE)
_ZN40_INTERNAL_d8190157_4_k_cu_caa625d9_467994cuda3std3__45__cpo6cbeginE:
	.zero		1
	.type		_ZN40_INTERNAL_d8190157_4_k_cu_caa625d9_467994cuda3std6ranges3__45__cpo6cbeginE,@object
	.size		_ZN40_INTERNAL_d8190157_4_k_cu_caa625d9_467994cuda3std6ranges3__45__cpo6cbeginE,(_ZN40_INTERNAL_d8190157_4_k_cu_caa625d9_467994cuda3std3__48in_placeE - _ZN40_INTERNAL_d8190157_4_k_cu_caa625d9_467994cuda3std6ranges3__45__cpo6cbeginE)
_ZN40_INTERNAL_d8190157_4_k_cu_caa625d9_467994cuda3std6ranges3__45__cpo6cbeginE:
	.zero		1
	.type		_ZN40_INTERNAL_d8190157_4_k_cu_caa625d9_467994cuda3std3__48in_placeE,@object
	.size		_ZN40_INTERNAL_d8190157_4_k_cu_caa625d9_467994cuda3std3__48in_placeE,(_ZN40_INTERNAL_d8190157_4_k_cu_caa625d9_467994cuda3std6ranges3__45__cpo4sizeE - _ZN40_INTERNAL_d8190157_4_k_cu_caa625d9_467994cuda3std3__48in_placeE)
_ZN40_INTERNAL_d8190157_4_k_cu_caa625d9_467994cuda3std3__48in_placeE:
	.zero		1
	.type		_ZN40_INTERNAL_d8190157_4_k_cu_caa625d9_467994cuda3std6ranges3__45__cpo4sizeE,@object
	.size		_ZN40_INTERNAL_d8190157_4_k_cu_caa625d9_467994cuda3std6ranges3__45__cpo4sizeE,(_ZN40_INTERNAL_d8190157_4_k_cu_caa625d9_467996thrust24THRUST_300001_SM_1000_NS12placeholders2_9E - _ZN40_INTERNAL_d8190157_4_k_cu_caa625d9_467994cuda3std6ranges3__45__cpo4sizeE)
_ZN40_INTERNAL_d8190157_4_k_cu_caa625d9_467994cuda3std6ranges3__45__cpo4sizeE:
	.zero		1
	.type		_ZN40_INTERNAL_d8190157_4_k_cu_caa625d9_467996thrust24THRUST_300001_SM_1000_NS12placeholders2_9E,@object
	.size		_ZN40_INTERNAL_d8190157_4_k_cu_caa625d9_467996thrust24THRUST_300001_SM_1000_NS12placeholders2_9E,(_ZN40_INTERNAL_d8190157_4_k_cu_caa625d9_467994cuda3std3__45__cpo7crbeginE - _ZN40_INTERNAL_d8190157_4_k_cu_caa625d9_467996thrust24THRUST_300001_SM_1000_NS12placeholders2_9E)
_ZN40_INTERNAL_d8190157_4_k_cu_caa625d9_467996thrust24THRUST_300001_SM_1000_NS12placeholders2_9E:
	.zero		1
	.type		_ZN40_INTERNAL_d8190157_4_k_cu_caa625d9_467994cuda3std3__45__cpo7crbeginE,@object
	.size		_ZN40_INTERNAL_d8190157_4_k_cu_caa625d9_467994cuda3std3__45__cpo7crbeginE,(_ZN40_INTERNAL_d8190157_4_k_cu_caa625d9_467994cuda3std6ranges3__45__cpo4nextE - _ZN40_INTERNAL_d8190157_4_k_cu_caa625d9_467994cuda3std3__45__cpo7crbeginE)
_ZN40_INTERNAL_d8190157_4_k_cu_caa625d9_467994cuda3std3__45__cpo7crbeginE:
	.zero		1
	.type		_ZN40_INTERNAL_d8190157_4_k_cu_caa625d9_467994cuda3std6ranges3__45__cpo4nextE,@object
	.size		_ZN40_INTERNAL_d8190157_4_k_cu_caa625d9_467994cuda3std6ranges3__45__cpo4nextE,(_ZN40_INTERNAL_d8190157_4_k_cu_caa625d9_467994cuda3std6ranges3__45__cpo4swapE - _ZN40_INTERNAL_d8190157_4_k_cu_caa625d9_467994cuda3std6ranges3__45__cpo4nextE)
_ZN40_INTERNAL_d8190157_4_k_cu_caa625d9_467994cuda3std6ranges3__45__cpo4nextE:
	.zero		1
	.type		_ZN40_INTERNAL_d8190157_4_k_cu_caa625d9_467994cuda3std6ranges3__45__cpo4swapE,@object
	.size		_ZN40_INTERNAL_d8190157_4_k_cu_caa625d9_467994cuda3std6ranges3__45__cpo4swapE,(_ZN40_INTERNAL_d8190157_4_k_cu_caa625d9_467996thrust24THRUST_300001_SM_1000_NS12placeholders2_1E - _ZN40_INTERNAL_d8190157_4_k_cu_caa625d9_467994cuda3std6ranges3__45__cpo4swapE)
_ZN40_INTERNAL_d8190157_4_k_cu_caa625d9_467994cuda3std6ranges3__45__cpo4swapE:
	.zero		1
	.type		_ZN40_INTERNAL_d8190157_4_k_cu_caa625d9_467996thrust24THRUST_300001_SM_1000_NS12placeholders2_1E,@object
	.size		_ZN40_INTERNAL_d8190157_4_k_cu_caa625d9_467996thrust24THRUST_300001_SM_1000_NS12placeholders2_1E,(_ZN40_INTERNAL_d8190157_4_k_cu_caa625d9_467996thrust24THRUST_300001_SM_1000_NS12placeholders2_3E - _ZN40_INTERNAL_d8190157_4_k_cu_caa625d9_467996thrust24THRUST_300001_SM_1000_NS12placeholders2_1E)
_ZN40_INTERNAL_d8190157_4_k_cu_caa625d9_467996thrust24THRUST_300001_SM_1000_NS12placeholders2_1E:
	.zero		1
	.type		_ZN40_INTERNAL_d8190157_4_k_cu_caa625d9_467996thrust24THRUST_300001_SM_1000_NS12placeholders2_3E,@object
	.size		_ZN40_INTERNAL_d8190157_4_k_cu_caa625d9_467996thrust24THRUST_300001_SM_1000_NS12placeholders2_3E,(_ZN40_INTERNAL_d8190157_4_k_cu_caa625d9_467994cuda3std3__45__cpo5beginE - _ZN40_INTERNAL_d8190157_4_k_cu_caa625d9_467996thrust24THRUST_300001_SM_1000_NS12placeholders2_3E)
_ZN40_INTERNAL_d8190157_4_k_cu_caa625d9_467996thrust24THRUST_300001_SM_1000_NS12placeholders2_3E:
	.zero		1
	.type		_ZN40_INTERNAL_d8190157_4_k_cu_caa625d9_467994cuda3std3__45__cpo5beginE,@object
	.size		_ZN40_INTERNAL_d8190157_4_k_cu_caa625d9_467994cuda3std3__45__cpo5beginE,(_ZN40_INTERNAL_d8190157_4_k_cu_caa625d9_467994cuda3std6ranges3__45__cpo5beginE - _ZN40_INTERNAL_d8190157_4_k_cu_caa625d9_467994cuda3std3__45__cpo5beginE)
_ZN40_INTERNAL_d8190157_4_k_cu_caa625d9_467994cuda3std3__45__cpo5beginE:
	.zero		1
	.type		_ZN40_INTERNAL_d8190157_4_k_cu_caa625d9_467994cuda3std6ranges3__45__cpo5beginE,@object
	.size		_ZN40_INTERNAL_d8190157_4_k_cu_caa625d9_467994cuda3std6ranges3__45__cpo5beginE,(_ZN40_INTERNAL_d8190157_4_k_cu_caa625d9_467994cuda3std3__442_GLOBAL__N__d8190157_4_k_cu_caa625d9_467996ignoreE - _ZN40_INTERNAL_d8190157_4_k_cu_caa625d9_467994cuda3std6ranges3__45__cpo5beginE)
_ZN40_INTERNAL_d8190157_4_k_cu_caa625d9_467994cuda3std6ranges3__45__cpo5beginE:
	.zero		1
	.type		_ZN40_INTERNAL_d8190157_4_k_cu_caa625d9_467994cuda3std3__442_GLOBAL__N__d8190157_4_k_cu_caa625d9_467996ignoreE,@object
	.size		_ZN40_INTERNAL_d8190157_4_k_cu_caa625d9_467994cuda3std3__442_GLOBAL__N__d8190157_4_k_cu_caa625d9_467996ignoreE,(_ZN40_INTERNAL_d8190157_4_k_cu_caa625d9_467994cuda3std6ranges3__45__cpo4dataE - _ZN40_INTERNAL_d8190157_4_k_cu_caa625d9_467994cuda3std3__442_GLOBAL__N__d8190157_4_k_cu_caa625d9_467996ignoreE)
_ZN40_INTERNAL_d8190157_4_k_cu_caa625d9_467994cuda3std3__442_GLOBAL__N__d8190157_4_k_cu_caa625d9_467996ignoreE:
	.zero		1
	.type		_ZN40_INTERNAL_d8190157_4_k_cu_caa625d9_467994cuda3std6ranges3__45__cpo4dataE,@object
	.size		_ZN40_INTERNAL_d8190157_4_k_cu_caa625d9_467994cuda3std6ranges3__45__cpo4dataE,(_ZN40_INTERNAL_d8190157_4_k_cu_caa625d9_467996thrust24THRUST_300001_SM_1000_NS12placeholders2_7E - _ZN40_INTERNAL_d8190157_4_k_cu_caa625d9_467994cuda3std6ranges3__45__cpo4dataE)
_ZN40_INTERNAL_d8190157_4_k_cu_caa625d9_467994cuda3std6ranges3__45__cpo4dataE:
	.zero		1
	.type		_ZN40_INTERNAL_d8190157_4_k_cu_caa625d9_467996thrust24THRUST_300001_SM_1000_NS12placeholders2_7E,@object
	.size		_ZN40_INTERNAL_d8190157_4_k_cu_caa625d9_467996thrust24THRUST_300001_SM_1000_NS12placeholders2_7E,(_ZN40_INTERNAL_d8190157_4_k_cu_caa625d9_467994cuda3std3__45__cpo6rbeginE - _ZN40_INTERNAL_d8190157_4_k_cu_caa625d9_467996thrust24THRUST_300001_SM_1000_NS12placeholders2_7E)
_ZN40_INTERNAL_d8190157_4_k_cu_caa625d9_467996thrust24THRUST_300001_SM_1000_NS12placeholders2_7E:
	.zero		1
	.type		_ZN40_INTERNAL_d8190157_4_k_cu_caa625d9_467994cuda3std3__45__cpo6rbeginE,@object
	.size		_ZN40_INTERNAL_d8190157_4_k_cu_caa625d9_467994cuda3std3__45__cpo6rbeginE,(_ZN40_INTERNAL_d8190157_4_k_cu_caa625d9_467994cuda3std6ranges3__45__cpo7advanceE - _ZN40_INTERNAL_d8190157_4_k_cu_caa625d9_467994cuda3std3__45__cpo6rbeginE)
_ZN40_INTERNAL_d8190157_4_k_cu_caa625d9_467994cuda3std3__45__cpo6rbeginE:
	.zero		1
	.type		_ZN40_INTERNAL_d8190157_4_k_cu_caa625d9_467994cuda3std6ranges3__45__cpo7advanceE,@object
	.size		_ZN40_INTERNAL_d8190157_4_k_cu_caa625d9_467994cuda3std6ranges3__45__cpo7advanceE,(_ZN40_INTERNAL_d8190157_4_k_cu_caa625d9_467994cuda3std3__47nulloptE - _ZN40_INTERNAL_d8190157_4_k_cu_caa625d9_467994cuda3std6ranges3__45__cpo7advanceE)
_ZN40_INTERNAL_d8190157_4_k_cu_caa625d9_467994cuda3std6ranges3__45__cpo7advanceE:
	.zero		1
	.type		_ZN40_INTERNAL_d8190157_4_k_cu_caa625d9_467994cuda3std3__47nulloptE,@object
	.size		_ZN40_INTERNAL_d8190157_4_k_cu_caa625d9_467994cuda3std3__47nulloptE,(_ZN40_INTERNAL_d8190157_4_k_cu_caa625d9_467994cuda3std6ranges3__45__cpo8distanceE - _ZN40_INTERNAL_d8190157_4_k_cu_caa625d9_467994cuda3std3__47nulloptE)
_ZN40_INTERNAL_d8190157_4_k_cu_caa625d9_467994cuda3std3__47nulloptE:
	.zero		1
	.type		_ZN40_INTERNAL_d8190157_4_k_cu_caa625d9_467994cuda3std6ranges3__45__cpo8distanceE,@object
	.size		_ZN40_INTERNAL_d8190157_4_k_cu_caa625d9_467994cuda3std6ranges3__45__cpo8distanceE,(_ZN40_INTERNAL_d8190157_4_k_cu_caa625d9_467996thrust24THRUST_300001_SM_1000_NS12placeholders2_6E - _ZN40_INTERNAL_d8190157_4_k_cu_caa625d9_467994cuda3std6ranges3__45__cpo8distanceE)
_ZN40_INTERNAL_d8190157_4_k_cu_caa625d9_467994cuda3std6ranges3__45__cpo8distanceE:
	.zero		1
	.type		_ZN40_INTERNAL_d8190157_4_k_cu_caa625d9_467996thrust24THRUST_300001_SM_1000_NS12placeholders2_6E,@object
	.size		_ZN40_INTERNAL_d8190157_4_k_cu_caa625d9_467996thrust24THRUST_300001_SM_1000_NS12placeholders2_6E,(_ZN40_INTERNAL_d8190157_4_k_cu_caa625d9_467994cuda3std3__45__cpo4cendE - _ZN40_INTERNAL_d8190157_4_k_cu_caa625d9_467996thrust24THRUST_300001_SM_1000_NS12placeholders2_6E)
_ZN40_INTERNAL_d8190157_4_k_cu_caa625d9_467996thrust24THRUST_300001_SM_1000_NS12placeholders2_6E:
	.zero		1
	.type		_ZN40_INTERNAL_d8190157_4_k_cu_caa625d9_467994cuda3std3__45__cpo4cendE,@object
	.size		_ZN40_INTERNAL_d8190157_4_k_cu_caa625d9_467994cuda3std3__45__cpo4cendE,(_ZN40_INTERNAL_d8190157_4_k_cu_caa625d9_467994cuda3std6ranges3__45__cpo4cendE - _ZN40_INTERNAL_d8190157_4_k_cu_caa625d9_467994cuda3std3__45__cpo4cendE)
_ZN40_INTERNAL_d8190157_4_k_cu_caa625d9_467994cuda3std3__45__cpo4cendE:
	.zero		1
	.type		_ZN40_INTERNAL_d8190157_4_k_cu_caa625d9_467994cuda3std6ranges3__45__cpo4cendE,@object
	.size		_ZN40_INTERNAL_d8190157_4_k_cu_caa625d9_467994cuda3std6ranges3__45__cpo4cendE,(_ZN40_INTERNAL_d8190157_4_k_cu_caa625d9_467994cuda3std3__420unreachable_sentinelE - _ZN40_INTERNAL_d8190157_4_k_cu_caa625d9_467994cuda3std6ranges3__45__cpo4cendE)
_ZN40_INTERNAL_d8190157_4_k_cu_caa625d9_467994cuda3std6ranges3__45__cpo4cendE:
	.zero		1
	.type		_ZN40_INTERNAL_d8190157_4_k_cu_caa625d9_467994cuda3std3__420unreachable_sentinelE,@object
	.size		_ZN40_INTERNAL_d8190157_4_k_cu_caa625d9_467994cuda3std3__420unreachable_sentinelE,(_ZN40_INTERNAL_d8190157_4_k_cu_caa625d9_467994cuda3std6ranges3__45__cpo5ssizeE - _ZN40_INTERNAL_d8190157_4_k_cu_caa625d9_467994cuda3std3__420unreachable_sentinelE)
_ZN40_INTERNAL_d8190157_4_k_cu_caa625d9_467994cuda3std3__420unreachable_sentinelE:
	.zero		1
	.type		_ZN40_INTERNAL_d8190157_4_k_cu_caa625d9_467994cuda3std6ranges3__45__cpo5ssizeE,@object
	.size		_ZN40_INTERNAL_d8190157_4_k_cu_caa625d9_467994cuda3std6ranges3__45__cpo5ssizeE,(_ZN40_INTERNAL_d8190157_4_k_cu_caa625d9_467996thrust24THRUST_300001_SM_1000_NS12placeholders3_10E - _ZN40_INTERNAL_d8190157_4_k_cu_caa625d9_467994cuda3std6ranges3__45__cpo5ssizeE)
_ZN40_INTERNAL_d8190157_4_k_cu_caa625d9_467994cuda3std6ranges3__45__cpo5ssizeE:
	.zero		1
	.type		_ZN40_INTERNAL_d8190157_4_k_cu_caa625d9_467996thrust24THRUST_300001_SM_1000_NS12placeholders3_10E,@object
	.size		_ZN40_INTERNAL_d8190157_4_k_cu_caa625d9_467996thrust24THRUST_300001_SM_1000_NS12placeholders3_10E,(_ZN40_INTERNAL_d8190157_4_k_cu_caa625d9_467994cuda3std3__45__cpo5crendE - _ZN40_INTERNAL_d8190157_4_k_cu_caa625d9_467996thrust24THRUST_300001_SM_1000_NS12placeholders3_10E)
_ZN40_INTERNAL_d8190157_4_k_cu_caa625d9_467996thrust24THRUST_300001_SM_1000_NS12placeholders3_10E:
	.zero		1
	.type		_ZN40_INTERNAL_d8190157_4_k_cu_caa625d9_467994cuda3std3__45__cpo5crendE,@object
	.size		_ZN40_INTERNAL_d8190157_4_k_cu_caa625d9_467994cuda3std3__45__cpo5crendE,(_ZN40_INTERNAL_d8190157_4_k_cu_caa625d9_467994cuda3std6ranges3__45__cpo4prevE - _ZN40_INTERNAL_d8190157_4_k_cu_caa625d9_467994cuda3std3__45__cpo5crendE)
_ZN40_INTERNAL_d8190157_4_k_cu_caa625d9_467994cuda3std3__45__cpo5crendE:
	.zero		1
	.type		_ZN40_INTERNAL_d8190157_4_k_cu_caa625d9_467994cuda3std6ranges3__45__cpo4prevE,@object
	.size		_ZN40_INTERNAL_d8190157_4_k_cu_caa625d9_467994cuda3std6ranges3__45__cpo4prevE,(_ZN40_INTERNAL_d8190157_4_k_cu_caa625d9_467994cuda3std6ranges3__45__cpo9iter_moveE - _ZN40_INTERNAL_d8190157_4_k_cu_caa625d9_467994cuda3std6ranges3__45__cpo4prevE)
_ZN40_INTERNAL_d8190157_4_k_cu_caa625d9_467994cuda3std6ranges3__45__cpo4prevE:
	.zero		1
	.type		_ZN40_INTERNAL_d8190157_4_k_cu_caa625d9_467994cuda3std6ranges3__45__cpo9iter_moveE,@object
	.size		_ZN40_INTERNAL_d8190157_4_k_cu_caa625d9_467994cuda3std6ranges3__45__cpo9iter_moveE,(_ZN40_INTERNAL_d8190157_4_k_cu_caa625d9_467996thrust24THRUST_300001_SM_1000_NS12placeholders2_2E - _ZN40_INTERNAL_d8190157_4_k_cu_caa625d9_467994cuda3std6ranges3__45__cpo9iter_moveE)
_ZN40_INTERNAL_d8190157_4_k_cu_caa625d9_467994cuda3std6ranges3__45__cpo9iter_moveE:
	.zero		1
	.type		_ZN40_INTERNAL_d8190157_4_k_cu_caa625d9_467996thrust24THRUST_300001_SM_1000_NS12placeholders2_2E,@object
	.size		_ZN40_INTERNAL_d8190157_4_k_cu_caa625d9_467996thrust24THRUST_300001_SM_1000_NS12placeholders2_2E,(_ZN40_INTERNAL_d8190157_4_k_cu_caa625d9_467996thrust24THRUST_300001_SM_1000_NS12placeholders2_4E - _ZN40_INTERNAL_d8190157_4_k_cu_caa625d9_467996thrust24THRUST_300001_SM_1000_NS12placeholders2_2E)
_ZN40_INTERNAL_d8190157_4_k_cu_caa625d9_467996thrust24THRUST_300001_SM_1000_NS12placeholders2_2E:
	.zero		1
	.type		_ZN40_INTERNAL_d8190157_4_k_cu_caa625d9_467996thrust24THRUST_300001_SM_1000_NS12placeholders2_4E,@object
	.size		_ZN40_INTERNAL_d8190157_4_k_cu_caa625d9_467996thrust24THRUST_300001_SM_1000_NS12placeholders2_4E,(_ZN40_INTERNAL_d8190157_4_k_cu_caa625d9_467994cuda3std3__45__cpo3endE - _ZN40_INTERNAL_d8190157_4_k_cu_caa625d9_467996thrust24THRUST_300001_SM_1000_NS12placeholders2_4E)
_ZN40_INTERNAL_d8190157_4_k_cu_caa625d9_467996thrust24THRUST_300001_SM_1000_NS12placeholders2_4E:
	.zero		1
	.type		_ZN40_INTERNAL_d8190157_4_k_cu_caa625d9_467994cuda3std3__45__cpo3endE,@object
	.size		_ZN40_INTERNAL_d8190157_4_k_cu_caa625d9_467994cuda3std3__45__cpo3endE,(_ZN40_INTERNAL_d8190157_4_k_cu_caa625d9_467994cuda3std6ranges3__45__cpo3endE - _ZN40_INTERNAL_d8190157_4_k_cu_caa625d9_467994cuda3std3__45__cpo3endE)
_ZN40_INTERNAL_d8190157_4_k_cu_caa625d9_467994cuda3std3__45__cpo3endE:
	.zero		1
	.type		_ZN40_INTERNAL_d8190157_4_k_cu_caa625d9_467994cuda3std6ranges3__45__cpo3endE,@object
	.size		_ZN40_INTERNAL_d8190157_4_k_cu_caa625d9_467994cuda3std6ranges3__45__cpo3endE,(_ZN40_INTERNAL_d8190157_4_k_cu_caa625d9_467994cuda3std3__419piecewise_constructE - _ZN40_INTERNAL_d8190157_4_k_cu_caa625d9_467994cuda3std6ranges3__45__cpo3endE)
_ZN40_INTERNAL_d8190157_4_k_cu_caa625d9_467994cuda3std6ranges3__45__cpo3endE:
	.zero		1
	.type		_ZN40_INTERNAL_d8190157_4_k_cu_caa625d9_467994cuda3std3__419piecewise_constructE,@object
	.size		_ZN40_INTERNAL_d8190157_4_k_cu_caa625d9_467994cuda3std3__419piecewise_constructE,(_ZN40_INTERNAL_d8190157_4_k_cu_caa625d9_467994cuda3std6ranges3__45__cpo5cdataE - _ZN40_INTERNAL_d8190157_4_k_cu_caa625d9_467994cuda3std3__419piecewise_constructE)
_ZN40_INTERNAL_d8190157_4_k_cu_caa625d9_467994cuda3std3__419piecewise_constructE:
	.zero		1
	.type		_ZN40_INTERNAL_d8190157_4_k_cu_caa625d9_467994cuda3std6ranges3__45__cpo5cdataE,@object
	.size		_ZN40_INTERNAL_d8190157_4_k_cu_caa625d9_467994cuda3std6ranges3__45__cpo5cdataE,(_ZN40_INTERNAL_d8190157_4_k_cu_caa625d9_467996thrust24THRUST_300001_SM_1000_NS12placeholders2_8E - _ZN40_INTERNAL_d8190157_4_k_cu_caa625d9_467994cuda3std6ranges3__45__cpo5cdataE)
_ZN40_INTERNAL_d8190157_4_k_cu_caa625d9_467994cuda3std6ranges3__45__cpo5cdataE:
	.zero		1
	.type		_ZN40_INTERNAL_d8190157_4_k_cu_caa625d9_467996thrust24THRUST_300001_SM_1000_NS12placeholders2_8E,@object
	.size		_ZN40_INTERNAL_d8190157_4_k_cu_caa625d9_467996thrust24THRUST_300001_SM_1000_NS12placeholders2_8E,(_ZN40_INTERNAL_d8190157_4_k_cu_caa625d9_467994cuda3std3__45__cpo4rendE - _ZN40_INTERNAL_d8190157_4_k_cu_caa625d9_467996thrust24THRUST_300001_SM_1000_NS12placeholders2_8E)
_ZN40_INTERNAL_d8190157_4_k_cu_caa625d9_467996thrust24THRUST_300001_SM_1000_NS12placeholders2_8E:
	.zero		1
	.type		_ZN40_INTERNAL_d8190157_4_k_cu_caa625d9_467994cuda3std3__45__cpo4rendE,@object
	.size		_ZN40_INTERNAL_d8190157_4_k_cu_caa625d9_467994cuda3std3__45__cpo4rendE,(_ZN40_INTERNAL_d8190157_4_k_cu_caa625d9_467994cuda3std6ranges3__45__cpo9iter_swapE - _ZN40_INTERNAL_d8190157_4_k_cu_caa625d9_467994cuda3std3__45__cpo4rendE)
_ZN40_INTERNAL_d8190157_4_k_cu_caa625d9_467994cuda3std3__45__cpo4rendE:
	.zero		1
	.type		_ZN40_INTERNAL_d8190157_4_k_cu_caa625d9_467994cuda3std6ranges3__45__cpo9iter_swapE,@object
	.size		_ZN40_INTERNAL_d8190157_4_k_cu_caa625d9_467994cuda3std6ranges3__45__cpo9iter_swapE,(_ZN40_INTERNAL_d8190157_4_k_cu_caa625d9_467994cuda3std3__48unexpectE - _ZN40_INTERNAL_d8190157_4_k_cu_caa625d9_467994cuda3std6ranges3__45__cpo9iter_swapE)
_ZN40_INTERNAL_d8190157_4_k_cu_caa625d9_467994cuda3std6ranges3__45__cpo9iter_swapE:
	.zero		1
	.type		_ZN40_INTERNAL_d8190157_4_k_cu_caa625d9_467994cuda3std3__48unexpectE,@object
	.size		_ZN40_INTERNAL_d8190157_4_k_cu_caa625d9_467994cuda3std3__48unexpectE,(_ZN40_INTERNAL_d8190157_4_k_cu_caa625d9_467996thrust24THRUST_300001_SM_1000_NS6system6detail10sequential3seqE - _ZN40_INTERNAL_d8190157_4_k_cu_caa625d9_467994cuda3std3__48unexpectE)
_ZN40_INTERNAL_d8190157_4_k_cu_caa625d9_467994cuda3std3__48unexpectE:
	.zero		1
	.type		_ZN40_INTERNAL_d8190157_4_k_cu_caa625d9_467996thrust24THRUST_300001_SM_1000_NS6system6detail10sequential3seqE,@object
	.size		_ZN40_INTERNAL_d8190157_4_k_cu_caa625d9_467996thrust24THRUST_300001_SM_1000_NS6system6detail10sequential3seqE,(.L_29 - _ZN40_INTERNAL_d8190157_4_k_cu_caa625d9_467996thrust24THRUST_300001_SM_1000_NS6system6detail10sequential3seqE)
_ZN40_INTERNAL_d8190157_4_k_cu_caa625d9_467996thrust24THRUST_300001_SM_1000_NS6system6detail10sequential3seqE:
	.zero		1
.L_29:


//--------------------- .nv.constant0._ZN3cub18CUB_300001_SM_10006detail11EmptyKernelIvEEvv --------------------------
	.section	.nv.constant0._ZN3cub18CUB_300001_SM_10006detail11EmptyKernelIvEEvv,"a",@progbits
	.sectionflags	@""
	.align	4
.nv.constant0._ZN3cub18CUB_300001_SM_10006detail11EmptyKernelIvEEvv:
	.zero		896


//--------------------- SYMBOLS --------------------------

	.type		.nv.reservedSmem.offset0,@object
	.size		.nv.reservedSmem.offset0,0x4
